	.headerflags	@"EF_CUDA_TEXMODE_UNIFIED EF_CUDA_64BIT_ADDRESS EF_CUDA_ACCELERATORS EF_CUDA_SM90 EF_CUDA_VIRTUAL_SM(EF_CUDA_SM90)"
	.elftype	@"ET_EXEC"


//--------------------- .nv.info                  --------------------------
	.section	.nv.info,"",@"SHT_CUDA_INFO"
	.align	4


	//----- nvinfo : EIATTR_REGCOUNT
	.align		4
        /*0000*/ 	.byte	0x04, 0x2f
        /*0002*/ 	.short	(.L_1 - .L_0)
	.align		4
.L_0:
        /*0004*/ 	.word	index@(triton_poi_fused_native_layer_norm_1)
        /*0008*/ 	.word	0x0000001c


	//----- nvinfo : EIATTR_MIN_STACK_SIZE
	.align		4
.L_1:
        /*000c*/ 	.byte	0x04, 0x12
        /*000e*/ 	.short	(.L_3 - .L_2)
	.align		4
.L_2:
        /*0010*/ 	.word	index@(triton_poi_fused_native_layer_norm_1)
        /*0014*/ 	.word	0x00000000


	//----- nvinfo : EIATTR_FRAME_SIZE
	.align		4
.L_3:
        /*0018*/ 	.byte	0x04, 0x11
        /*001a*/ 	.short	(.L_5 - .L_4)
	.align		4
.L_4:
        /*001c*/ 	.word	index@(triton_poi_fused_native_layer_norm_1)
        /*0020*/ 	.word	0x00000000


	//----- nvinfo : EIATTR_MIN_STACK_SIZE
	.align		4
.L_5:
        /*0024*/ 	.byte	0x04, 0x12
        /*0026*/ 	.short	(.L_7 - .L_6)
	.align		4
.L_6:
        /*0028*/ 	.word	index@(triton_poi_fused_native_layer_norm_1)
        /*002c*/ 	.word	0x00000000
.L_7:


//--------------------- .nv.info.triton_poi_fused_native_layer_norm_1 --------------------------
	.section	.nv.info.triton_poi_fused_native_layer_norm_1,"",@"SHT_CUDA_INFO"
	.sectionflags	@""
	.align	4


	//----- nvinfo : EIATTR_CUDA_API_VERSION
	.align		4
        /*0000*/ 	.byte	0x04, 0x37
        /*0002*/ 	.short	(.L_9 - .L_8)
.L_8:
        /*0004*/ 	.word	0x0000007c


	//----- nvinfo : EIATTR_KPARAM_INFO
	.align		4
.L_9:
        /*0008*/ 	.byte	0x04, 0x17
        /*000a*/ 	.short	(.L_11 - .L_10)
.L_10:
        /*000c*/ 	.word	0x00000000
        /*0010*/ 	.short	0x0007
        /*0012*/ 	.short	0x0034
        /*0014*/ 	.byte	0x00, 0xf0, 0x11, 0x00


	//----- nvinfo : EIATTR_KPARAM_INFO
	.align		4
.L_11:
        /*0018*/ 	.byte	0x04, 0x17
        /*001a*/ 	.short	(.L_13 - .L_12)
.L_12:
        /*001c*/ 	.word	0x00000000
        /*0020*/ 	.short	0x0006
        /*0022*/ 	.short	0x0030
        /*0024*/ 	.byte	0x00, 0xf0, 0x11, 0x00


	//----- nvinfo : EIATTR_KPARAM_INFO
	.align		4
.L_13:
        /*0028*/ 	.byte	0x04, 0x17
        /*002a*/ 	.short	(.L_15 - .L_14)
.L_14:
        /*002c*/ 	.word	0x00000000
        /*0030*/ 	.short	0x0005
        /*0032*/ 	.short	0x0028
        /*0034*/ 	.byte	0x00, 0xf4, 0x21, 0x00


	//----- nvinfo : EIATTR_KPARAM_INFO
	.align		4
.L_15:
        /*0038*/ 	.byte	0x04, 0x17
        /*003a*/ 	.short	(.L_17 - .L_16)
.L_16:
        /*003c*/ 	.word	0x00000000
        /*0040*/ 	.short	0x0004
        /*0042*/ 	.short	0x0020
        /*0044*/ 	.byte	0x00, 0xf4, 0x21, 0x00


	//----- nvinfo : EIATTR_KPARAM_INFO
	.align		4
.L_17:
        /*0048*/ 	.byte	0x04, 0x17
        /*004a*/ 	.short	(.L_19 - .L_18)
.L_18:
        /*004c*/ 	.word	0x00000000
        /*0050*/ 	.short	0x0003
        /*0052*/ 	.short	0x0018
        /*0054*/ 	.byte	0x00, 0xf4, 0x21, 0x00


	//----- nvinfo : EIATTR_KPARAM_INFO
	.align		4
.L_19:
        /*0058*/ 	.byte	0x04, 0x17
        /*005a*/ 	.short	(.L_21 - .L_20)
.L_20:
        /*005c*/ 	.word	0x00000000
        /*0060*/ 	.short	0x0002
        /*0062*/ 	.short	0x0010
        /*0064*/ 	.byte	0x00, 0xf4, 0x21, 0x00


	//----- nvinfo : EIATTR_KPARAM_INFO
	.align		4
.L_21:
        /*0068*/ 	.byte	0x04, 0x17
        /*006a*/ 	.short	(.L_23 - .L_22)
.L_22:
        /*006c*/ 	.word	0x00000000
        /*0070*/ 	.short	0x0001
        /*0072*/ 	.short	0x0008
        /*0074*/ 	.byte	0x00, 0xf4, 0x21, 0x00


	//----- nvinfo : EIATTR_KPARAM_INFO
	.align		4
.L_23:
        /*0078*/ 	.byte	0x04, 0x17
        /*007a*/ 	.short	(.L_25 - .L_24)
.L_24:
        /*007c*/ 	.word	0x00000000
        /*0080*/ 	.short	0x0000
        /*0082*/ 	.short	0x0000
        /*0084*/ 	.byte	0x00, 0xf4, 0x21, 0x00


	//----- nvinfo : EIATTR_SPARSE_MMA_MASK
	.align		4
.L_25:
        /*0088*/ 	.byte	0x03, 0x50
        /*008a*/ 	.short	0x0000


	//----- nvinfo : EIATTR_MAXREG_COUNT
	.align		4
        /*008c*/ 	.byte	0x03, 0x1b
        /*008e*/ 	.short	0x00ff


	//----- nvinfo : EIATTR_EXIT_INSTR_OFFSETS
	.align		4
        /*0090*/ 	.byte	0x04, 0x1c
        /*0092*/ 	.short	(.L_27 - .L_26)


	//   ....[0]....
.L_26:
        /*0094*/ 	.word	0x00000440


	//   ....[1]....
        /*0098*/ 	.word	0x000005a0


	//----- nvinfo : EIATTR_REQNTID
	.align		4
.L_27:
        /*009c*/ 	.byte	0x04, 0x10
        /*009e*/ 	.short	(.L_29 - .L_28)
.L_28:
        /*00a0*/ 	.word	0x00000080
        /*00a4*/ 	.word	0x00000001
        /*00a8*/ 	.word	0x00000001


	//----- nvinfo : EIATTR_CBANK_PARAM_SIZE
	.align		4
.L_29:
        /*00ac*/ 	.byte	0x03, 0x19
        /*00ae*/ 	.short	0x0038


	//----- nvinfo : EIATTR_PARAM_CBANK
	.align		4
        /*00b0*/ 	.byte	0x04, 0x0a
        /*00b2*/ 	.short	(.L_31 - .L_30)
	.align		4
.L_30:
        /*00b4*/ 	.word	index@(.nv.constant0.triton_poi_fused_native_layer_norm_1)
        /*00b8*/ 	.short	0x0210
        /*00ba*/ 	.short	0x0038


	//----- nvinfo : EIATTR_SW_WAR
	.align		4
.L_31:
        /*00bc*/ 	.byte	0x04, 0x36
        /*00be*/ 	.short	(.L_33 - .L_32)
.L_32:
        /*00c0*/ 	.word	0x00000008
.L_33:


//--------------------- .nv.callgraph             --------------------------
	.section	.nv.callgraph,"",@"SHT_CUDA_CALLGRAPH"
	.align	4
	.sectionentsize	8
	.align		4
        /*0000*/ 	.word	0x00000000
	.align		4
        /*0004*/ 	.word	0xffffffff
	.align		4
        /*0008*/ 	.word	0x00000000
	.align		4
        /*000c*/ 	.word	0xfffffffe
	.align		4
        /*0010*/ 	.word	0x00000000
	.align		4
        /*0014*/ 	.word	0xfffffffd
	.align		4
        /*0018*/ 	.word	0x00000000
	.align		4
        /*001c*/ 	.word	0xfffffffc


//--------------------- .text.triton_poi_fused_native_layer_norm_1 --------------------------
	.section	.text.triton_poi_fused_native_layer_norm_1,"ax",@progbits
	.sectionflags	@"SHF_BARRIERS=1"
	.align	128
        .global         triton_poi_fused_native_layer_norm_1
        .type           triton_poi_fused_native_layer_norm_1,@function
        .size           triton_poi_fused_native_layer_norm_1,(.L_x_1 - triton_poi_fused_native_layer_norm_1)
        .other          triton_poi_fused_native_layer_norm_1,@"STO_CUDA_ENTRY STV_DEFAULT"
triton_poi_fused_native_layer_norm_1:
.text.triton_poi_fused_native_layer_norm_1:
[----:B------:R-:W0:Y:S01]  /*0000*/  LDC R1, c[0x0][0x28] ;  /* 0x00000a00ff017b82 */ /* 0x000e220000000800 */
[----:B------:R-:W1:Y:S07]  /*0010*/  S2R R0, SR_CTAID.Y ;  /* 0x0000000000007919 */ /* 0x000e6e0000002600 */
[----:B------:R-:W2:Y:S01]  /*0020*/  LDC.64 R8, c[0x0][0x218] ;  /* 0x00008600ff087b82 */ /* 0x000ea20000000a00 */
[----:B------:R-:W-:Y:S01]  /*0030*/  ULDC.64 UR6, c[0x0][0x208] ;  /* 0x0000820000067ab9 */ /* 0x000fe20000000a00 */
[----:B------:R-:W-:Y:S01]  /*0040*/  CS2R R16, SRZ ;  /* 0x0000000000107805 */ /* 0x000fe2000001ff00 */
[----:B------:R-:W3:Y:S01]  /*0050*/  S2R R18, SR_TID.X ;  /* 0x0000000000127919 */ /* 0x000ee20000002100 */
[----:B------:R-:W4:Y:S04]  /*0060*/  S2R R22, SR_CTAID.X ;  /* 0x0000000000167919 */ /* 0x000f280000002500 */
[----:B------:R-:W5:Y:S08]  /*0070*/  LDC.64 R6, c[0x0][0x210] ;  /* 0x00008400ff067b82 */ /* 0x000f700000000a00 */
[----:B------:R-:W5:Y:S01]  /*0080*/  LDC.64 R10, c[0x0][0x220] ;  /* 0x00008800ff0a7b82 */ /* 0x000f620000000a00 */
[----:B-1----:R-:W-:-:S02]  /*0090*/  IMAD.SHL.U32 R20, R0, 0x40, RZ ;  /* 0x0000004000147824 */ /* 0x002fc400078e00ff */
[----:B---3--:R-:W-:Y:S01]  /*00a0*/  IMAD.SHL.U32 R19, R18, 0x2, RZ ;  /* 0x0000000212137824 */ /* 0x008fe200078e00ff */
[----:B------:R-:W-:Y:S01]  /*00b0*/  SHF.R.U32.HI R21, RZ, 0x5, R18 ;  /* 0x00000005ff157819 */ /* 0x000fe20000011612 */
[----:B----4-:R-:W-:-:S03]  /*00c0*/  IMAD.SHL.U32 R22, R22, 0x4, RZ ;  /* 0x0000000416167824 */ /* 0x010fc600078e00ff */
[----:B------:R-:W-:Y:S02]  /*00d0*/  LOP3.LUT R13, R20, 0x3e, R19, 0xf8, !PT ;  /* 0x0000003e140d7812 */ /* 0x000fe400078ef813 */
[----:B------:R-:W-:Y:S02]  /*00e0*/  SGXT.U32 R21, R21, 0x2 ;  /* 0x000000021515781a */ /* 0x000fe40000000000 */
[----:B------:R-:W-:Y:S01]  /*00f0*/  SHF.R.S32.HI R2, RZ, 0x1f, R13 ;  /* 0x0000001fff027819 */ /* 0x000fe2000001140d */
[C---:B--2---:R-:W-:Y:S01]  /*0100*/  IMAD.WIDE R8, R13.reuse, 0x4, R8 ;  /* 0x000000040d087825 */ /* 0x044fe200078e0208 */
[----:B------:R-:W-:Y:S02]  /*0110*/  LOP3.LUT R23, R22, R21, RZ, 0xfc, !PT ;  /* 0x0000001516177212 */ /* 0x000fe400078efcff */
[----:B------:R-:W-:Y:S01]  /*0120*/  LEA.HI R2, R2, R13, RZ, 0x4 ;  /* 0x0000000d02027211 */ /* 0x000fe200078f20ff */
[----:B0----5:R-:W-:Y:S01]  /*0130*/  IMAD.WIDE R10, R13, 0x4, R10 ;  /* 0x000000040d0a7825 */ /* 0x021fe200078e020a */
[----:B------:R-:W-:-:S02]  /*0140*/  ISETP.GE.AND P1, PT, R23, 0x4, PT ;  /* 0x000000041700780c */ /* 0x000fc40003f26270 */
[C---:B------:R-:W-:Y:S01]  /*0150*/  LOP3.LUT R4, R2.reuse, 0xfffffff0, RZ, 0xc0, !PT ;  /* 0xfffffff002047812 */ /* 0x040fe200078ec0ff */
[----:B------:R-:W-:Y:S01]  /*0160*/  IMAD.SHL.U32 R14, R2, 0x4, RZ ;  /* 0x00000004020e7824 */ /* 0x000fe200078e00ff */
[C---:B------:R-:W-:Y:S01]  /*0170*/  ISETP.GE.AND P2, PT, R13.reuse, 0x40, PT ;  /* 0x000000400d00780c */ /* 0x040fe20003f46270 */
[----:B------:R-:W0:Y:S01]  /*0180*/  LDC.64 R2, c[0x0][0x228] ;  /* 0x00008a00ff027b82 */ /* 0x000e220000000a00 */
[C---:B------:R-:W-:Y:S01]  /*0190*/  ISETP.LT.AND P0, PT, R13.reuse, 0x40, !P1 ;  /* 0x000000400d00780c */ /* 0x040fe20004f01270 */
[----:B------:R-:W-:Y:S01]  /*01a0*/  IMAD.IADD R12, R13, 0x1, -R4 ;  /* 0x000000010d0c7824 */ /* 0x000fe200078e0a04 */
[----:B------:R-:W-:-:S03]  /*01b0*/  LOP3.LUT R15, R14, 0xffffffc0, RZ, 0xc0, !PT ;  /* 0xffffffc00e0f7812 */ /* 0x000fc600078ec0ff */
[----:B------:R-:W-:Y:S02]  /*01c0*/  IMAD R12, R23, 0x10, R12 ;  /* 0x00000010170c7824 */ /* 0x000fe400078e020c */
[----:B------:R-:W1:Y:S02]  /*01d0*/  LDC.64 R4, c[0x0][0x230] ;  /* 0x00008c00ff047b82 */ /* 0x000e640000000a00 */
[----:B------:R-:W-:Y:S01]  /*01e0*/  IMAD.IADD R15, R12, 0x1, R15 ;  /* 0x000000010c0f7824 */ /* 0x000fe200078e020f */
[----:B------:R-:W-:Y:S01]  /*01f0*/  CS2R R12, SRZ ;  /* 0x00000000000c7805 */ /* 0x000fe2000001ff00 */
[----:B------:R-:W2:Y:S02]  /*0200*/  @!P2 LDG.E.EL.64 R16, desc[UR6][R10.64] ;  /* 0x000000060a10a981 */ /* 0x000ea4000c2e1b00 */
[----:B------:R-:W-:Y:S01]  /*0210*/  IMAD.WIDE R6, R15, 0x4, R6 ;  /* 0x000000040f067825 */ /* 0x000fe200078e0206 */
[----:B------:R-:W-:Y:S02]  /*0220*/  CS2R R14, SRZ ;  /* 0x00000000000e7805 */ /* 0x000fe4000001ff00 */
[----:B------:R-:W3:Y:S04]  /*0230*/  @!P2 LDG.E.EL.64 R12, desc[UR6][R8.64] ;  /* 0x00000006080ca981 */ /* 0x000ee8000c2e1b00 */
[----:B------:R4:W3:Y:S01]  /*0240*/  @P0 LDG.E.EL.64 R14, desc[UR6][R6.64] ;  /* 0x00000006060e0981 */ /* 0x0008e2000c2e1b00 */
[----:B0-----:R-:W-:-:S04]  /*0250*/  IMAD.WIDE R2, R23, 0x4, R2 ;  /* 0x0000000417027825 */ /* 0x001fc800078e0202 */
[----:B-1----:R-:W-:Y:S01]  /*0260*/  IMAD.WIDE R24, R23, 0x4, R4 ;  /* 0x0000000417187825 */ /* 0x002fe200078e0204 */
[----:B------:R-:W-:-:S06]  /*0270*/  CS2R R4, SRZ ;  /* 0x0000000000047805 */ /* 0x000fcc000001ff00 */
[----:B------:R3:W5:Y:S04]  /*0280*/  @!P1 LDG.E.EL R5, desc[UR6][R2.64] ;  /* 0x0000000602059981 */ /* 0x000768000c2e1900 */
[----:B------:R-:W5:Y:S01]  /*0290*/  @!P1 LDG.E.EL R4, desc[UR6][R24.64] ;  /* 0x0000000618049981 */ /* 0x000f62000c2e1900 */
[----:B------:R-:W0:Y:S01]  /*02a0*/  S2UR UR5, SR_CgaCtaId ;  /* 0x00000000000579c3 */ /* 0x000e220000008800 */
[----:B------:R-:W-:Y:S01]  /*02b0*/  SHF.R.U32.HI R23, RZ, 0x1, R18 ;  /* 0x00000001ff177819 */ /* 0x000fe20000011612 */
[----:B------:R-:W-:Y:S01]  /*02c0*/  IMAD.SHL.U32 R18, R18, 0x8, RZ ;  /* 0x0000000812127824 */ /* 0x000fe200078e00ff */
[----:B------:R-:W-:-:S04]  /*02d0*/  UMOV UR4, 0x400 ;  /* 0x0000040000047882 */ /* 0x000fc80000000000 */
[----:B----4-:R-:W-:Y:S02]  /*02e0*/  LOP3.LUT R6, R18, 0xf8, RZ, 0xc0, !PT ;  /* 0x000000f812067812 */ /* 0x010fe400078ec0ff */
[----:B------:R-:W-:Y:S01]  /*02f0*/  LOP3.LUT R21, R21, 0xf8, R18, 0xf8, !PT ;  /* 0x000000f815157812 */ /* 0x000fe200078ef812 */
[----:B0-----:R-:W-:-:S06]  /*0300*/  UPRMT UR4, UR5, 0x654, UR4 ;  /* 0x0000065405047896 */ /* 0x001fcc0008000004 */
[----:B------:R-:W-:-:S04]  /*0310*/  VIADD R6, R6, UR4 ;  /* 0x0000000406067c36 */ /* 0x000fc80008000000 */
[----:B------:R-:W-:Y:S01]  /*0320*/  IMAD R6, R21, 0x4, R6 ;  /* 0x0000000415067824 */ /* 0x000fe200078e0206 */
[----:B------:R-:W-:Y:S02]  /*0330*/  SGXT.U32 R7, R23, 0x6 ;  /* 0x000000061707781a */ /* 0x000fe40000000000 */
[----:B------:R-:W-:Y:S02]  /*0340*/  LOP3.LUT R22, R22, 0x2, R19, 0xf8, !PT ;  /* 0x0000000216167812 */ /* 0x000fe400078ef813 */
[----:B------:R-:W-:Y:S02]  /*0350*/  LOP3.LUT R20, R20, R7, RZ, 0xfc, !PT ;  /* 0x0000000714147212 */ /* 0x000fe400078efcff */
[----:B------:R-:W-:-:S04]  /*0360*/  ISETP.GE.AND P0, PT, R22, 0x4, PT ;  /* 0x000000041600780c */ /* 0x000fc80003f06270 */
[----:B------:R-:W-:Y:S02]  /*0370*/  ISETP.LT.AND P0, PT, R20, 0x40, !P0 ;  /* 0x000000401400780c */ /* 0x000fe40004701270 */
[----:B------:R-:W-:Y:S02]  /*0380*/  LOP3.LUT R19, R19, 0xfc, RZ, 0xc0, !PT ;  /* 0x000000fc13137812 */ /* 0x000fe400078ec0ff */
[----:B------:R-:W-:-:S04]  /*0390*/  LOP3.LUT R18, R18, 0x3f8, RZ, 0xc0, !PT ;  /* 0x000003f812127812 */ /* 0x000fc800078ec0ff */
[----:B------:R-:W-:Y:S01]  /*03a0*/  IADD3 R18, R18, UR4, R19 ;  /* 0x0000000412127c10 */ /* 0x000fe2000fffe013 */
[----:B---3--:R-:W-:Y:S01]  /*03b0*/  FADD R3, -R12, R14 ;  /* 0x0000000e0c037221 */ /* 0x008fe20000000100 */
[----:B------:R-:W-:-:S03]  /*03c0*/  FADD R2, -R13, R15 ;  /* 0x0000000f0d027221 */ /* 0x000fc60000000100 */
[----:B--2---:R-:W-:Y:S01]  /*03d0*/  FMUL R3, R3, R16 ;  /* 0x0000001003037220 */ /* 0x004fe20000400000 */
[----:B------:R-:W-:-:S03]  /*03e0*/  FMUL R17, R2, R17 ;  /* 0x0000001102117220 */ /* 0x000fc60000400000 */
[-CC-:B-----5:R-:W-:Y:S01]  /*03f0*/  FFMA R3, R3, R5.reuse, R4.reuse ;  /* 0x0000000503037223 */ /* 0x1a0fe20000000004 */
[----:B------:R-:W-:-:S04]  /*0400*/  FFMA R17, R17, R5, R4 ;  /* 0x0000000511117223 */ /* 0x000fc80000000004 */
[----:B------:R0:W-:Y:S04]  /*0410*/  STS [R6], R3 ;  /* 0x0000000306007388 */ /* 0x0001e80000000800 */
[----:B------:R0:W-:Y:S01]  /*0420*/  STS [R6+0x14], R17 ;  /* 0x0000141106007388 */ /* 0x0001e20000000800 */
[----:B------:R-:W-:Y:S06]  /*0430*/  BAR.SYNC.DEFER_BLOCKING 0x0 ;  /* 0x0000000000007b1d */ /* 0x000fec0000010000 */
[----:B0-----:R-:W-:Y:S05]  /*0440*/  @!P0 EXIT ;  /* 0x000000000000894d */ /* 0x001fea0003800000 */
[----:B------:R-:W-:Y:S01]  /*0450*/  LDS R2, [R18] ;  /* 0x0000000012027984 */ /* 0x000fe20000000800 */
[----:B------:R-:W-:Y:S02]  /*0460*/  SHF.R.S32.HI R7, RZ, 0x19, R0 ;  /* 0x00000019ff077819 */ /* 0x000fe40000011400 */
[----:B------:R-:W-:Y:S01]  /*0470*/  SHF.R.S32.HI R5, RZ, 0x1f, R20 ;  /* 0x0000001fff057819 */ /* 0x000fe20000011414 */
[----:B------:R-:W0:Y:S01]  /*0480*/  LDS R3, [R18+0x4] ;  /* 0x0000040012037984 */ /* 0x000e220000000800 */
[----:B------:R-:W-:Y:S02]  /*0490*/  SGXT R7, R7, 0x1 ;  /* 0x000000010707781a */ /* 0x000fe40000000200 */
[-C--:B------:R-:W-:Y:S02]  /*04a0*/  LEA.HI R0, R5, R20.reuse, RZ, 0x2 ;  /* 0x0000001405007211 */ /* 0x080fe400078f10ff */
[----:B------:R-:W1:Y:S01]  /*04b0*/  LDC.64 R4, c[0x0][0x238] ;  /* 0x00008e00ff047b82 */ /* 0x000e620000000a00 */
[----:B------:R-:W-:-:S02]  /*04c0*/  LEA.HI R7, R7, R20, RZ, 0x4 ;  /* 0x0000001407077211 */ /* 0x000fc400078f20ff */
[----:B------:R-:W-:Y:S02]  /*04d0*/  LOP3.LUT R9, R0, 0xffffffc, RZ, 0xc0, !PT ;  /* 0x0ffffffc00097812 */ /* 0x000fe400078ec0ff */
[----:B------:R-:W-:Y:S01]  /*04e0*/  SHF.R.S32.HI R0, RZ, 0x2, R0 ;  /* 0x00000002ff007819 */ /* 0x000fe20000011400 */
[----:B------:R-:W-:Y:S02]  /*04f0*/  IMAD.SHL.U32 R7, R7, 0x4, RZ ;  /* 0x0000000407077824 */ /* 0x000fe400078e00ff */
[----:B------:R-:W-:Y:S01]  /*0500*/  IMAD.IADD R9, R20, 0x1, -R9 ;  /* 0x0000000114097824 */ /* 0x000fe200078e0a09 */
[----:B------:R-:W-:Y:S02]  /*0510*/  LEA.HI R6, R0, R0, RZ, 0x2 ;  /* 0x0000000000067211 */ /* 0x000fe400078f10ff */
[----:B------:R-:W-:Y:S01]  /*0520*/  LOP3.LUT R8, R7, 0xffffffc0, RZ, 0xc0, !PT ;  /* 0xffffffc007087812 */ /* 0x000fe200078ec0ff */
[----:B------:R-:W-:Y:S01]  /*0530*/  IMAD R9, R9, 0x10, R22 ;  /* 0x0000001009097824 */ /* 0x000fe200078e0216 */
[----:B------:R-:W-:-:S03]  /*0540*/  LOP3.LUT R7, R6, 0x3ffffffc, RZ, 0xc0, !PT ;  /* 0x3ffffffc06077812 */ /* 0x000fc600078ec0ff */
[----:B------:R-:W-:Y:S02]  /*0550*/  IMAD.IADD R8, R8, 0x1, R9 ;  /* 0x0000000108087824 */ /* 0x000fe400078e0209 */
[----:B------:R-:W-:-:S04]  /*0560*/  IMAD.IADD R7, R0, 0x1, -R7 ;  /* 0x0000000100077824 */ /* 0x000fc800078e0a07 */
[----:B------:R-:W-:-:S04]  /*0570*/  IMAD R7, R7, 0x4, R8 ;  /* 0x0000000407077824 */ /* 0x000fc800078e0208 */
[----:B-1----:R-:W-:-:S05]  /*0580*/  IMAD.WIDE R4, R7, 0x4, R4 ;  /* 0x0000000407047825 */ /* 0x002fca00078e0204 */
[----:B0-----:R-:W-:Y:S01]  /*0590*/  STG.E.64 desc[UR6][R4.64], R2 ;  /* 0x0000000204007986 */ /* 0x001fe2000c101b06 */
[----:B------:R-:W-:Y:S05]  /*05a0*/  EXIT ;  /* 0x000000000000794d */ /* 0x000fea0003800000 */
.L_x_0:
[----:B------:R-:W-:-:S00]  /*05b0*/  BRA `(.L_x_0) ;  /* 0xfffffffc00fc7947 */ /* 0x000fc0000383ffff */
[----:B------:R-:W-:-:S00]  /*05c0*/  NOP ;  /* 0x0000000000007918 */ /* 0x000fc00000000000 */
        /* <DEDUP_REMOVED lines=11> */
.L_x_1:


//--------------------- .nv.shared.triton_poi_fused_native_layer_norm_1 --------------------------
	.section	.nv.shared.triton_poi_fused_native_layer_norm_1,"aw",@nobits
	.sectionflags	@""
	.align	16
	.zero		1024


//--------------------- .nv.constant0.triton_poi_fused_native_layer_norm_1 --------------------------
	.section	.nv.constant0.triton_poi_fused_native_layer_norm_1,"a",@progbits
	.sectionflags	@""
	.align	4
.nv.constant0.triton_poi_fused_native_layer_norm_1:
	.zero		584
